//
// Generated by NVIDIA NVVM Compiler
//
// Compiler Build ID: CL-36424714
// Cuda compilation tools, release 13.0, V13.0.88
// Based on NVVM 20.0.0
//

.version 9.0
.target sm_100
.address_size 64

	// .globl	_Z19tiled_conv2d_kernelPKfS0_S0_Pfiiiiiiiii
.extern .shared .align 16 .b8 tile[];

.visible .entry _Z19tiled_conv2d_kernelPKfS0_S0_Pfiiiiiiiii(
	.param .u64 .ptr .align 1 _Z19tiled_conv2d_kernelPKfS0_S0_Pfiiiiiiiii_param_0,
	.param .u64 .ptr .align 1 _Z19tiled_conv2d_kernelPKfS0_S0_Pfiiiiiiiii_param_1,
	.param .u64 .ptr .align 1 _Z19tiled_conv2d_kernelPKfS0_S0_Pfiiiiiiiii_param_2,
	.param .u64 .ptr .align 1 _Z19tiled_conv2d_kernelPKfS0_S0_Pfiiiiiiiii_param_3,
	.param .u32 _Z19tiled_conv2d_kernelPKfS0_S0_Pfiiiiiiiii_param_4,
	.param .u32 _Z19tiled_conv2d_kernelPKfS0_S0_Pfiiiiiiiii_param_5,
	.param .u32 _Z19tiled_conv2d_kernelPKfS0_S0_Pfiiiiiiiii_param_6,
	.param .u32 _Z19tiled_conv2d_kernelPKfS0_S0_Pfiiiiiiiii_param_7,
	.param .u32 _Z19tiled_conv2d_kernelPKfS0_S0_Pfiiiiiiiii_param_8,
	.param .u32 _Z19tiled_conv2d_kernelPKfS0_S0_Pfiiiiiiiii_param_9,
	.param .u32 _Z19tiled_conv2d_kernelPKfS0_S0_Pfiiiiiiiii_param_10,
	.param .u32 _Z19tiled_conv2d_kernelPKfS0_S0_Pfiiiiiiiii_param_11,
	.param .u32 _Z19tiled_conv2d_kernelPKfS0_S0_Pfiiiiiiiii_param_12
)
{
	.reg .pred 	%p<33>;
	.reg .b32 	%r<129>;
	.reg .b32 	%f<122>;
	.reg .b64 	%rd<25>;

	ld.param.u64 	%rd4, [_Z19tiled_conv2d_kernelPKfS0_S0_Pfiiiiiiiii_param_0];
	ld.param.u64 	%rd7, [_Z19tiled_conv2d_kernelPKfS0_S0_Pfiiiiiiiii_param_1];
	ld.param.u32 	%r54, [_Z19tiled_conv2d_kernelPKfS0_S0_Pfiiiiiiiii_param_5];
	ld.param.u32 	%r55, [_Z19tiled_conv2d_kernelPKfS0_S0_Pfiiiiiiiii_param_6];
	ld.param.u32 	%r56, [_Z19tiled_conv2d_kernelPKfS0_S0_Pfiiiiiiiii_param_7];
	ld.param.u32 	%r57, [_Z19tiled_conv2d_kernelPKfS0_S0_Pfiiiiiiiii_param_8];
	ld.param.u32 	%r58, [_Z19tiled_conv2d_kernelPKfS0_S0_Pfiiiiiiiii_param_9];
	ld.param.u32 	%r59, [_Z19tiled_conv2d_kernelPKfS0_S0_Pfiiiiiiiii_param_10];
	ld.param.u32 	%r60, [_Z19tiled_conv2d_kernelPKfS0_S0_Pfiiiiiiiii_param_11];
	ld.param.u32 	%r61, [_Z19tiled_conv2d_kernelPKfS0_S0_Pfiiiiiiiii_param_12];
	cvta.to.global.u64 	%rd1, %rd7;
	mov.u32 	%r1, %ntid.y;
	add.s32 	%r62, %r1, -1;
	mad.lo.s32 	%r2, %r61, %r62, %r58;
	mov.u32 	%r3, %ntid.x;
	add.s32 	%r63, %r3, -1;
	mad.lo.s32 	%r4, %r61, %r63, %r59;
	mov.u32 	%r5, %tid.x;
	mov.u32 	%r6, %tid.y;
	setp.lt.s32 	%p3, %r57, 1;
	@%p3 bra 	$L__BB0_33;
	shl.b32 	%r65, %r60, 1;
	sub.s32 	%r66, %r55, %r58;
	add.s32 	%r67, %r66, %r65;
	div.s32 	%r68, %r67, %r61;
	sub.s32 	%r70, %r56, %r59;
	add.s32 	%r71, %r70, %r65;
	div.s32 	%r72, %r71, %r61;
	mov.u32 	%r73, %ctaid.x;
	mul.lo.s32 	%r74, %r73, %r3;
	mov.u32 	%r75, %ctaid.y;
	mul.lo.s32 	%r76, %r75, %r1;
	mov.u32 	%r77, %ctaid.z;
	mul.lo.s32 	%r78, %r61, %r76;
	sub.s32 	%r7, %r78, %r60;
	mul.lo.s32 	%r8, %r54, %r77;
	add.s32 	%r9, %r74, %r5;
	add.s32 	%r79, %r76, %r6;
	setp.le.s32 	%p4, %r9, %r72;
	setp.le.s32 	%p5, %r79, %r68;
	and.pred  	%p1, %p4, %p5;
	mul.lo.s32 	%r11, %r61, %r6;
	mul.lo.s32 	%r12, %r61, %r5;
	and.b32  	%r13, %r59, 15;
	add.s32 	%r14, %r13, -1;
	and.b32  	%r15, %r59, 7;
	and.b32  	%r16, %r59, 2147483632;
	and.b32  	%r17, %r59, 3;
	shl.b32 	%r80, %r5, 2;
	mov.u32 	%r81, tile;
	add.s32 	%r18, %r81, %r80;
	shl.b32 	%r19, %r4, 2;
	shl.b32 	%r20, %r3, 2;
	mad.lo.s32 	%r82, %r61, %r74, %r5;
	sub.s32 	%r21, %r82, %r60;
	add.s32 	%r22, %r72, 1;
	add.s32 	%r23, %r68, 1;
	cvta.to.global.u64 	%rd2, %rd4;
	mov.b32 	%r117, 0;
	not.pred 	%p18, %p1;
$L__BB0_2:
	setp.lt.s32 	%p6, %r54, 1;
	@%p6 bra 	$L__BB0_32;
	mov.b32 	%r118, 0;
	mul.wide.u32 	%rd11, %r117, 4;
$L__BB0_4:
	setp.ge.s32 	%p7, %r6, %r2;
	@%p7 bra 	$L__BB0_12;
	add.s32 	%r84, %r118, %r8;
	mul.lo.s32 	%r26, %r84, %r55;
	mov.u32 	%r119, %r6;
$L__BB0_6:
	setp.ge.s32 	%p8, %r5, %r4;
	@%p8 bra 	$L__BB0_11;
	add.s32 	%r85, %r7, %r119;
	setp.gt.s32 	%p9, %r85, -1;
	setp.lt.s32 	%p10, %r85, %r55;
	and.pred  	%p2, %p9, %p10;
	add.s32 	%r86, %r26, %r85;
	mad.lo.s32 	%r122, %r19, %r119, %r18;
	mad.lo.s32 	%r120, %r86, %r56, %r21;
	mov.u32 	%r121, %r21;
	mov.u32 	%r123, %r5;
$L__BB0_8:
	setp.gt.s32 	%p11, %r121, -1;
	setp.lt.s32 	%p12, %r121, %r56;
	and.pred  	%p13, %p11, %p12;
	and.pred  	%p14, %p13, %p2;
	mov.f32 	%f111, 0f00000000;
	not.pred 	%p15, %p14;
	@%p15 bra 	$L__BB0_10;
	mul.wide.s32 	%rd8, %r120, 4;
	add.s64 	%rd9, %rd2, %rd8;
	ld.global.nc.f32 	%f111, [%rd9];
$L__BB0_10:
	st.shared.f32 	[%r122], %f111;
	add.s32 	%r123, %r123, %r3;
	add.s32 	%r122, %r122, %r20;
	add.s32 	%r121, %r121, %r3;
	add.s32 	%r120, %r120, %r3;
	setp.lt.s32 	%p16, %r123, %r4;
	@%p16 bra 	$L__BB0_8;
$L__BB0_11:
	add.s32 	%r119, %r119, %r1;
	setp.lt.s32 	%p17, %r119, %r2;
	@%p17 bra 	$L__BB0_6;
$L__BB0_12:
	bar.sync 	0;
	@%p18 bra 	$L__BB0_31;
	ld.param.u64 	%rd23, [_Z19tiled_conv2d_kernelPKfS0_S0_Pfiiiiiiiii_param_2];
	setp.lt.s32 	%p19, %r58, 1;
	cvta.to.global.u64 	%rd10, %rd23;
	add.s64 	%rd12, %rd10, %rd11;
	ld.global.nc.f32 	%f120, [%rd12];
	@%p19 bra 	$L__BB0_30;
	setp.lt.s32 	%p20, %r59, 1;
	@%p20 bra 	$L__BB0_30;
	mad.lo.s32 	%r88, %r117, %r54, %r118;
	mul.lo.s32 	%r39, %r88, %r58;
	mov.b32 	%r124, 0;
$L__BB0_16:
	setp.lt.u32 	%p21, %r59, 16;
	add.s32 	%r90, %r124, %r11;
	mad.lo.s32 	%r41, %r90, %r4, %r12;
	add.s32 	%r91, %r39, %r124;
	mul.lo.s32 	%r42, %r91, %r59;
	mov.b32 	%r127, 0;
	@%p21 bra 	$L__BB0_19;
	mov.b32 	%r125, 0;
$L__BB0_18:
	.pragma "nounroll";
	add.s32 	%r93, %r41, %r125;
	shl.b32 	%r94, %r93, 2;
	mov.u32 	%r95, tile;
	add.s32 	%r96, %r95, %r94;
	ld.shared.f32 	%f22, [%r96];
	add.s32 	%r97, %r125, %r42;
	mul.wide.s32 	%rd13, %r97, 4;
	add.s64 	%rd14, %rd1, %rd13;
	ld.global.nc.f32 	%f23, [%rd14];
	fma.rn.f32 	%f24, %f22, %f23, %f120;
	ld.shared.f32 	%f25, [%r96+4];
	ld.global.nc.f32 	%f26, [%rd14+4];
	fma.rn.f32 	%f27, %f25, %f26, %f24;
	ld.shared.f32 	%f28, [%r96+8];
	ld.global.nc.f32 	%f29, [%rd14+8];
	fma.rn.f32 	%f30, %f28, %f29, %f27;
	ld.shared.f32 	%f31, [%r96+12];
	ld.global.nc.f32 	%f32, [%rd14+12];
	fma.rn.f32 	%f33, %f31, %f32, %f30;
	ld.shared.f32 	%f34, [%r96+16];
	ld.global.nc.f32 	%f35, [%rd14+16];
	fma.rn.f32 	%f36, %f34, %f35, %f33;
	ld.shared.f32 	%f37, [%r96+20];
	ld.global.nc.f32 	%f38, [%rd14+20];
	fma.rn.f32 	%f39, %f37, %f38, %f36;
	ld.shared.f32 	%f40, [%r96+24];
	ld.global.nc.f32 	%f41, [%rd14+24];
	fma.rn.f32 	%f42, %f40, %f41, %f39;
	ld.shared.f32 	%f43, [%r96+28];
	ld.global.nc.f32 	%f44, [%rd14+28];
	fma.rn.f32 	%f45, %f43, %f44, %f42;
	ld.shared.f32 	%f46, [%r96+32];
	ld.global.nc.f32 	%f47, [%rd14+32];
	fma.rn.f32 	%f48, %f46, %f47, %f45;
	ld.shared.f32 	%f49, [%r96+36];
	ld.global.nc.f32 	%f50, [%rd14+36];
	fma.rn.f32 	%f51, %f49, %f50, %f48;
	ld.shared.f32 	%f52, [%r96+40];
	ld.global.nc.f32 	%f53, [%rd14+40];
	fma.rn.f32 	%f54, %f52, %f53, %f51;
	ld.shared.f32 	%f55, [%r96+44];
	ld.global.nc.f32 	%f56, [%rd14+44];
	fma.rn.f32 	%f57, %f55, %f56, %f54;
	ld.shared.f32 	%f58, [%r96+48];
	ld.global.nc.f32 	%f59, [%rd14+48];
	fma.rn.f32 	%f60, %f58, %f59, %f57;
	ld.shared.f32 	%f61, [%r96+52];
	ld.global.nc.f32 	%f62, [%rd14+52];
	fma.rn.f32 	%f63, %f61, %f62, %f60;
	ld.shared.f32 	%f64, [%r96+56];
	ld.global.nc.f32 	%f65, [%rd14+56];
	fma.rn.f32 	%f66, %f64, %f65, %f63;
	ld.shared.f32 	%f67, [%r96+60];
	ld.global.nc.f32 	%f68, [%rd14+60];
	fma.rn.f32 	%f120, %f67, %f68, %f66;
	add.s32 	%r125, %r125, 16;
	setp.ne.s32 	%p22, %r125, %r16;
	mov.u32 	%r127, %r16;
	@%p22 bra 	$L__BB0_18;
$L__BB0_19:
	setp.eq.s32 	%p23, %r13, 0;
	@%p23 bra 	$L__BB0_29;
	setp.lt.u32 	%p24, %r14, 7;
	@%p24 bra 	$L__BB0_22;
	add.s32 	%r98, %r41, %r127;
	shl.b32 	%r99, %r98, 2;
	mov.u32 	%r100, tile;
	add.s32 	%r101, %r100, %r99;
	ld.shared.f32 	%f70, [%r101];
	add.s32 	%r102, %r127, %r42;
	mul.wide.s32 	%rd15, %r102, 4;
	add.s64 	%rd16, %rd1, %rd15;
	ld.global.nc.f32 	%f71, [%rd16];
	fma.rn.f32 	%f72, %f70, %f71, %f120;
	ld.shared.f32 	%f73, [%r101+4];
	ld.global.nc.f32 	%f74, [%rd16+4];
	fma.rn.f32 	%f75, %f73, %f74, %f72;
	ld.shared.f32 	%f76, [%r101+8];
	ld.global.nc.f32 	%f77, [%rd16+8];
	fma.rn.f32 	%f78, %f76, %f77, %f75;
	ld.shared.f32 	%f79, [%r101+12];
	ld.global.nc.f32 	%f80, [%rd16+12];
	fma.rn.f32 	%f81, %f79, %f80, %f78;
	ld.shared.f32 	%f82, [%r101+16];
	ld.global.nc.f32 	%f83, [%rd16+16];
	fma.rn.f32 	%f84, %f82, %f83, %f81;
	ld.shared.f32 	%f85, [%r101+20];
	ld.global.nc.f32 	%f86, [%rd16+20];
	fma.rn.f32 	%f87, %f85, %f86, %f84;
	ld.shared.f32 	%f88, [%r101+24];
	ld.global.nc.f32 	%f89, [%rd16+24];
	fma.rn.f32 	%f90, %f88, %f89, %f87;
	ld.shared.f32 	%f91, [%r101+28];
	ld.global.nc.f32 	%f92, [%rd16+28];
	fma.rn.f32 	%f120, %f91, %f92, %f90;
	add.s32 	%r127, %r127, 8;
$L__BB0_22:
	setp.eq.s32 	%p25, %r15, 0;
	@%p25 bra 	$L__BB0_29;
	add.s32 	%r103, %r15, -1;
	setp.lt.u32 	%p26, %r103, 3;
	@%p26 bra 	$L__BB0_25;
	add.s32 	%r104, %r41, %r127;
	shl.b32 	%r105, %r104, 2;
	mov.u32 	%r106, tile;
	add.s32 	%r107, %r106, %r105;
	ld.shared.f32 	%f94, [%r107];
	add.s32 	%r108, %r127, %r42;
	mul.wide.s32 	%rd17, %r108, 4;
	add.s64 	%rd18, %rd1, %rd17;
	ld.global.nc.f32 	%f95, [%rd18];
	fma.rn.f32 	%f96, %f94, %f95, %f120;
	ld.shared.f32 	%f97, [%r107+4];
	ld.global.nc.f32 	%f98, [%rd18+4];
	fma.rn.f32 	%f99, %f97, %f98, %f96;
	ld.shared.f32 	%f100, [%r107+8];
	ld.global.nc.f32 	%f101, [%rd18+8];
	fma.rn.f32 	%f102, %f100, %f101, %f99;
	ld.shared.f32 	%f103, [%r107+12];
	ld.global.nc.f32 	%f104, [%rd18+12];
	fma.rn.f32 	%f120, %f103, %f104, %f102;
	add.s32 	%r127, %r127, 4;
$L__BB0_25:
	setp.eq.s32 	%p27, %r17, 0;
	@%p27 bra 	$L__BB0_29;
	setp.eq.s32 	%p28, %r17, 1;
	add.s32 	%r109, %r41, %r127;
	shl.b32 	%r110, %r109, 2;
	mov.u32 	%r111, tile;
	add.s32 	%r50, %r111, %r110;
	ld.shared.f32 	%f105, [%r50];
	add.s32 	%r112, %r127, %r42;
	mul.wide.s32 	%rd19, %r112, 4;
	add.s64 	%rd3, %rd1, %rd19;
	ld.global.nc.f32 	%f106, [%rd3];
	fma.rn.f32 	%f120, %f105, %f106, %f120;
	@%p28 bra 	$L__BB0_29;
	setp.eq.s32 	%p29, %r17, 2;
	ld.shared.f32 	%f107, [%r50+4];
	ld.global.nc.f32 	%f108, [%rd3+4];
	fma.rn.f32 	%f120, %f107, %f108, %f120;
	@%p29 bra 	$L__BB0_29;
	ld.shared.f32 	%f109, [%r50+8];
	ld.global.nc.f32 	%f110, [%rd3+8];
	fma.rn.f32 	%f120, %f109, %f110, %f120;
$L__BB0_29:
	add.s32 	%r124, %r124, 1;
	setp.ne.s32 	%p30, %r124, %r58;
	@%p30 bra 	$L__BB0_16;
$L__BB0_30:
	ld.param.u64 	%rd24, [_Z19tiled_conv2d_kernelPKfS0_S0_Pfiiiiiiiii_param_3];
	cvta.to.global.u64 	%rd20, %rd24;
	mov.u32 	%r113, %ctaid.z;
	mad.lo.s32 	%r114, %r57, %r113, %r117;
	mad.lo.s32 	%r115, %r114, %r23, %r79;
	mad.lo.s32 	%r116, %r115, %r22, %r9;
	mul.wide.s32 	%rd21, %r116, 4;
	add.s64 	%rd22, %rd20, %rd21;
	st.global.f32 	[%rd22], %f120;
$L__BB0_31:
	bar.sync 	0;
	add.s32 	%r118, %r118, 1;
	setp.ne.s32 	%p31, %r118, %r54;
	@%p31 bra 	$L__BB0_4;
$L__BB0_32:
	add.s32 	%r117, %r117, 1;
	setp.ne.s32 	%p32, %r117, %r57;
	@%p32 bra 	$L__BB0_2;
$L__BB0_33:
	ret;

}


// ===== COMPILED SASS (sm_100) =====

	.target	sm_100

	.elftype	@"ET_EXEC"


//--------------------- .note.nv.tkinfo           --------------------------
	.section	.note.nv.tkinfo,"",@"SHT_NOTE"
	.sectionflags	@"SHF_NOTE_NV_TKINFO"
	.tkinfo
        /*0018*/ 	.word	0x00000002
        /*0030*/ 	.string	""
        /*0030*/ 	.string	"ptxas"
        /*0030*/ 	.string	"Cuda compilation tools, release 13.0, V13.0.88"
        /*0030*/ 	.string	"Build cuda_13.0.r13.0/compiler.36424714_0"
        /*0030*/ 	.string	"-arch sm_100 -m 64 "



//--------------------- .note.nv.cuinfo           --------------------------
	.section	.note.nv.cuinfo,"",@"SHT_NOTE"
	.sectionflags	@"SHF_NOTE_NV_CUINFO"
        /*0018*/ 	.short	0x0002
        /*001a*/ 	.short	0x0064
        /*001c*/ 	.short	0x0082
	.zero		2


//--------------------- .nv.info                  --------------------------
	.section	.nv.info,"",@"SHT_CUDA_INFO"
	.align	4


	//----- nvinfo : EIATTR_REGCOUNT
	.align		4
        /*0000*/ 	.byte	0x04, 0x2f
        /*0002*/ 	.short	(.L_1 - .L_0)
	.align		4
.L_0:
        /*0004*/ 	.word	index@(_Z19tiled_conv2d_kernelPKfS0_S0_Pfiiiiiiiii)
        /*0008*/ 	.word	0x0000001f


	//----- nvinfo : EIATTR_FRAME_SIZE
	.align		4
.L_1:
        /*000c*/ 	.byte	0x04, 0x11
        /*000e*/ 	.short	(.L_3 - .L_2)
	.align		4
.L_2:
        /*0010*/ 	.word	index@(_Z19tiled_conv2d_kernelPKfS0_S0_Pfiiiiiiiii)
        /*0014*/ 	.word	0x00000000


	//----- nvinfo : EIATTR_MIN_STACK_SIZE
	.align		4
.L_3:
        /*0018*/ 	.byte	0x04, 0x12
        /*001a*/ 	.short	(.L_5 - .L_4)
	.align		4
.L_4:
        /*001c*/ 	.word	index@(_Z19tiled_conv2d_kernelPKfS0_S0_Pfiiiiiiiii)
        /*0020*/ 	.word	0x00000000
.L_5:


//--------------------- .nv.compat                --------------------------
	.section	.nv.compat,"",@"SHT_CUDA_COMPAT_INFO"
	.align	4
        /*0000*/ 	.byte	0x02, 0x09, 0x00, 0x00, 0x02, 0x02, 0x01, 0x00, 0x02, 0x05, 0x05, 0x00, 0x03, 0x07, 0x01, 0x01
        /*0010*/ 	.byte	0x02, 0x03, 0x00, 0x00, 0x02, 0x06, 0x01, 0x00, 0x04, 0x0b, 0x08, 0x00, 0x09, 0x00, 0x00, 0x00
        /*0020*/ 	.byte	0x00, 0x00, 0x00, 0x00


//--------------------- .nv.info._Z19tiled_conv2d_kernelPKfS0_S0_Pfiiiiiiiii --------------------------
	.section	.nv.info._Z19tiled_conv2d_kernelPKfS0_S0_Pfiiiiiiiii,"",@"SHT_CUDA_INFO"
	.sectionflags	@""
	.align	4


	//----- nvinfo : EIATTR_CUDA_API_VERSION
	.align		4
        /*0000*/ 	.byte	0x04, 0x37
        /*0002*/ 	.short	(.L_7 - .L_6)
.L_6:
        /*0004*/ 	.word	0x00000082


	//----- nvinfo : EIATTR_KPARAM_INFO
	.align		4
.L_7:
        /*0008*/ 	.byte	0x04, 0x17
        /*000a*/ 	.short	(.L_9 - .L_8)
.L_8:
        /*000c*/ 	.word	0x00000000
        /*0010*/ 	.short	0x000c
        /*0012*/ 	.short	0x0040
        /*0014*/ 	.byte	0x00, 0xf0, 0x11, 0x00


	//----- nvinfo : EIATTR_KPARAM_INFO
	.align		4
.L_9:
        /*0018*/ 	.byte	0x04, 0x17
        /*001a*/ 	.short	(.L_11 - .L_10)
.L_10:
        /*001c*/ 	.word	0x00000000
        /*0020*/ 	.short	0x000b
        /*0022*/ 	.short	0x003c
        /*0024*/ 	.byte	0x00, 0xf0, 0x11, 0x00


	//----- nvinfo : EIATTR_KPARAM_INFO
	.align		4
.L_11:
        /*0028*/ 	.byte	0x04, 0x17
        /*002a*/ 	.short	(.L_13 - .L_12)
.L_12:
        /*002c*/ 	.word	0x00000000
        /*0030*/ 	.short	0x000a
        /*0032*/ 	.short	0x0038
        /*0034*/ 	.byte	0x00, 0xf0, 0x11, 0x00


	//----- nvinfo : EIATTR_KPARAM_INFO
	.align		4
.L_13:
        /*0038*/ 	.byte	0x04, 0x17
        /*003a*/ 	.short	(.L_15 - .L_14)
.L_14:
        /*003c*/ 	.word	0x00000000
        /*0040*/ 	.short	0x0009
        /*0042*/ 	.short	0x0034
        /*0044*/ 	.byte	0x00, 0xf0, 0x11, 0x00


	//----- nvinfo : EIATTR_KPARAM_INFO
	.align		4
.L_15:
        /*0048*/ 	.byte	0x04, 0x17
        /*004a*/ 	.short	(.L_17 - .L_16)
.L_16:
        /*004c*/ 	.word	0x00000000
        /*0050*/ 	.short	0x0008
        /*0052*/ 	.short	0x0030
        /*0054*/ 	.byte	0x00, 0xf0, 0x11, 0x00


	//----- nvinfo : EIATTR_KPARAM_INFO
	.align		4
.L_17:
        /*0058*/ 	.byte	0x04, 0x17
        /*005a*/ 	.short	(.L_19 - .L_18)
.L_18:
        /*005c*/ 	.word	0x00000000
        /*0060*/ 	.short	0x0007
        /*0062*/ 	.short	0x002c
        /*0064*/ 	.byte	0x00, 0xf0, 0x11, 0x00


	//----- nvinfo : EIATTR_KPARAM_INFO
	.align		4
.L_19:
        /*0068*/ 	.byte	0x04, 0x17
        /*006a*/ 	.short	(.L_21 - .L_20)
.L_20:
        /*006c*/ 	.word	0x00000000
        /*0070*/ 	.short	0x0006
        /*0072*/ 	.short	0x0028
        /*0074*/ 	.byte	0x00, 0xf0, 0x11, 0x00


	//----- nvinfo : EIATTR_KPARAM_INFO
	.align		4
.L_21:
        /*0078*/ 	.byte	0x04, 0x17
        /*007a*/ 	.short	(.L_23 - .L_22)
.L_22:
        /*007c*/ 	.word	0x00000000
        /*0080*/ 	.short	0x0005
        /*0082*/ 	.short	0x0024
        /*0084*/ 	.byte	0x00, 0xf0, 0x11, 0x00


	//----- nvinfo : EIATTR_KPARAM_INFO
	.align		4
.L_23:
        /*0088*/ 	.byte	0x04, 0x17
        /*008a*/ 	.short	(.L_25 - .L_24)
.L_24:
        /*008c*/ 	.word	0x00000000
        /*0090*/ 	.short	0x0004
        /*0092*/ 	.short	0x0020
        /*0094*/ 	.byte	0x00, 0xf0, 0x11, 0x00


	//----- nvinfo : EIATTR_KPARAM_INFO
	.align		4
.L_25:
        /*0098*/ 	.byte	0x04, 0x17
        /*009a*/ 	.short	(.L_27 - .L_26)
.L_26:
        /*009c*/ 	.word	0x00000000
        /*00a0*/ 	.short	0x0003
        /*00a2*/ 	.short	0x0018
        /*00a4*/ 	.byte	0x00, 0xf5, 0x21, 0x00


	//----- nvinfo : EIATTR_KPARAM_INFO
	.align		4
.L_27:
        /*00a8*/ 	.byte	0x04, 0x17
        /*00aa*/ 	.short	(.L_29 - .L_28)
.L_28:
        /*00ac*/ 	.word	0x00000000
        /*00b0*/ 	.short	0x0002
        /*00b2*/ 	.short	0x0010
        /*00b4*/ 	.byte	0x00, 0xf5, 0x21, 0x00


	//----- nvinfo : EIATTR_KPARAM_INFO
	.align		4
.L_29:
        /*00b8*/ 	.byte	0x04, 0x17
        /*00ba*/ 	.short	(.L_31 - .L_30)
.L_30:
        /*00bc*/ 	.word	0x00000000
        /*00c0*/ 	.short	0x0001
        /*00c2*/ 	.short	0x0008
        /*00c4*/ 	.byte	0x00, 0xf5, 0x21, 0x00


	//----- nvinfo : EIATTR_KPARAM_INFO
	.align		4
.L_31:
        /*00c8*/ 	.byte	0x04, 0x17
        /*00ca*/ 	.short	(.L_33 - .L_32)
.L_32:
        /*00cc*/ 	.word	0x00000000
        /*00d0*/ 	.short	0x0000
        /*00d2*/ 	.short	0x0000
        /*00d4*/ 	.byte	0x00, 0xf5, 0x21, 0x00


	//----- nvinfo : EIATTR_SPARSE_MMA_MASK
	.align		4
.L_33:
        /*00d8*/ 	.byte	0x03, 0x50
        /*00da*/ 	.short	0x0000


	//----- nvinfo : EIATTR_MAXREG_COUNT
	.align		4
        /*00dc*/ 	.byte	0x03, 0x1b
        /*00de*/ 	.short	0x00ff


	//----- nvinfo : EIATTR_NUM_BARRIERS
	.align		4
        /*00e0*/ 	.byte	0x02, 0x4c
        /*00e2*/ 	.byte	0x01
	.zero		1


	//----- nvinfo : EIATTR_MERCURY_ISA_VERSION
	.align		4
        /*00e4*/ 	.byte	0x03, 0x5f
        /*00e6*/ 	.short	0x0101


	//----- nvinfo : EIATTR_VRC_CTA_INIT_COUNT
	.align		4
        /*00e8*/ 	.byte	0x02, 0x4a
	.zero		1
	.zero		1


	//----- nvinfo : EIATTR_EXIT_INSTR_OFFSETS
	.align		4
        /*00ec*/ 	.byte	0x04, 0x1c
        /*00ee*/ 	.short	(.L_35 - .L_34)


	//   ....[0]....
.L_34:
        /*00f0*/ 	.word	0x00000030


	//   ....[1]....
        /*00f4*/ 	.word	0x00001420


	//----- nvinfo : EIATTR_CRS_STACK_SIZE
	.align		4
.L_35:
        /*00f8*/ 	.byte	0x04, 0x1e
        /*00fa*/ 	.short	(.L_37 - .L_36)
.L_36:
        /*00fc*/ 	.word	0x00000000


	//----- nvinfo : EIATTR_CBANK_PARAM_SIZE
	.align		4
.L_37:
        /*0100*/ 	.byte	0x03, 0x19
        /*0102*/ 	.short	0x0044


	//----- nvinfo : EIATTR_PARAM_CBANK
	.align		4
        /*0104*/ 	.byte	0x04, 0x0a
        /*0106*/ 	.short	(.L_39 - .L_38)
	.align		4
.L_38:
        /*0108*/ 	.word	index@(.nv.constant0._Z19tiled_conv2d_kernelPKfS0_S0_Pfiiiiiiiii)
        /*010c*/ 	.short	0x0380
        /*010e*/ 	.short	0x0044


	//----- nvinfo : EIATTR_SW_WAR
	.align		4
.L_39:
        /*0110*/ 	.byte	0x04, 0x36
        /*0112*/ 	.short	(.L_41 - .L_40)
.L_40:
        /*0114*/ 	.word	0x00000008
.L_41:


//--------------------- .nv.callgraph             --------------------------
	.section	.nv.callgraph,"",@"SHT_CUDA_CALLGRAPH"
	.align	4
	.sectionentsize	8
	.align		4
        /*0000*/ 	.word	0x00000000
	.align		4
        /*0004*/ 	.word	0xffffffff
	.align		4
        /*0008*/ 	.word	0x00000000
	.align		4
        /*000c*/ 	.word	0xfffffffe
	.align		4
        /*0010*/ 	.word	0x00000000
	.align		4
        /*0014*/ 	.word	0xfffffffd
	.align		4
        /*0018*/ 	.word	0x00000000
	.align		4
        /*001c*/ 	.word	0xfffffffc


//--------------------- .text._Z19tiled_conv2d_kernelPKfS0_S0_Pfiiiiiiiii --------------------------
	.section	.text._Z19tiled_conv2d_kernelPKfS0_S0_Pfiiiiiiiii,"ax",@progbits
	.align	128
        .global         _Z19tiled_conv2d_kernelPKfS0_S0_Pfiiiiiiiii
        .type           _Z19tiled_conv2d_kernelPKfS0_S0_Pfiiiiiiiii,@function
        .size           _Z19tiled_conv2d_kernelPKfS0_S0_Pfiiiiiiiii,(.L_x_19 - _Z19tiled_conv2d_kernelPKfS0_S0_Pfiiiiiiiii)
        .other          _Z19tiled_conv2d_kernelPKfS0_S0_Pfiiiiiiiii,@"STO_CUDA_ENTRY STV_DEFAULT"
_Z19tiled_conv2d_kernelPKfS0_S0_Pfiiiiiiiii:
.text._Z19tiled_conv2d_kernelPKfS0_S0_Pfiiiiiiiii:
[----:B------:R-:W-:Y:S08]  /*0000*/  LDC R1, c[0x0][0x37c] ;  /* 0x0000df00ff017b82 */ /* 0x000ff00000000800 */
[----:B------:R-:W0:Y:S02]  /*0010*/  LDC R0, c[0x0][0x3b0] ;  /* 0x0000ec00ff007b82 */ /* 0x000e240000000800 */
[----:B0-----:R-:W-:-:S13]  /*0020*/  ISETP.GE.AND P0, PT, R0, 0x1, PT ;  /* 0x000000010000780c */ /* 0x001fda0003f06270 */
[----:B------:R-:W-:Y:S05]  /*0030*/  @!P0 EXIT ;  /* 0x000000000000894d */ /* 0x000fea0003800000 */
[----:B------:R-:W0:Y:S01]  /*0040*/  LDC R9, c[0x0][0x3c0] ;  /* 0x0000f000ff097b82 */ /* 0x000e220000000800 */
[----:B------:R-:W1:Y:S01]  /*0050*/  LDCU UR4, c[0x0][0x3a8] ;  /* 0x00007500ff0477ac */ /* 0x000e620008000800 */
[----:B------:R-:W2:Y:S01]  /*0060*/  S2R R13, SR_TID.X ;  /* 0x00000000000d7919 */ /* 0x000ea20000002100 */
[----:B------:R-:W3:Y:S05]  /*0070*/  LDCU UR10, c[0x0][0x364] ;  /* 0x00006c80ff0a77ac */ /* 0x000eea0008000800 */
[----:B------:R-:W1:Y:S01]  /*0080*/  LDC R6, c[0x0][0x3b4] ;  /* 0x0000ed00ff067b82 */ /* 0x000e620000000800 */
[----:B------:R-:W4:Y:S07]  /*0090*/  LDCU.64 UR8, c[0x0][0x358] ;  /* 0x00006b00ff0877ac */ /* 0x000f2e0008000a00 */
[----:B------:R-:W5:Y:S01]  /*00a0*/  LDC R7, c[0x0][0x3ac] ;  /* 0x0000eb00ff077b82 */ /* 0x000f620000000800 */
[----:B---3--:R-:W-:Y:S01]  /*00b0*/  UIADD3 UR6, UPT, UPT, UR10, -0x1, URZ ;  /* 0xffffffff0a067890 */ /* 0x008fe2000fffe0ff */
[----:B0-----:R-:W-:-:S06]  /*00c0*/  IABS R2, R9 ;  /* 0x0000000900027213 */ /* 0x001fcc0000000000 */
[----:B------:R-:W5:Y:S01]  /*00d0*/  LDC R12, c[0x0][0x3b8] ;  /* 0x0000ee00ff0c7b82 */ /* 0x000f620000000800 */
[----:B------:R-:W0:Y:S01]  /*00e0*/  I2F.RP R0, R2 ;  /* 0x0000000200007306 */ /* 0x000e220000209400 */
[----:B-1----:R-:W-:-:S06]  /*00f0*/  IADD3 R3, PT, PT, -R6, UR4, RZ ;  /* 0x0000000406037c10 */ /* 0x002fcc000fffe1ff */
[----:B------:R-:W1:Y:S08]  /*0100*/  LDC R8, c[0x0][0x3bc] ;  /* 0x0000ef00ff087b82 */ /* 0x000e700000000800 */
[----:B------:R-:W-:Y:S01]  /*0110*/  S2UR UR5, SR_CTAID.X ;  /* 0x00000000000579c3 */ /* 0x000fe20000002500 */
[----:B0-----:R-:W0:Y:S01]  /*0120*/  MUFU.RCP R0, R0 ;  /* 0x0000000000007308 */ /* 0x001e220000001000 */
[----:B-----5:R-:W-:-:S06]  /*0130*/  IMAD.IADD R7, R7, 0x1, -R12 ;  /* 0x0000000107077824 */ /* 0x020fcc00078e0a0c */
[----:B------:R-:W3:Y:S01]  /*0140*/  S2UR UR4, SR_CTAID.Y ;  /* 0x00000000000479c3 */ /* 0x000ee20000002600 */
[C---:B-1----:R-:W-:Y:S02]  /*0150*/  LEA R10, R8.reuse, R3, 0x1 ;  /* 0x00000003080a7211 */ /* 0x042fe400078e08ff */
[----:B------:R-:W-:Y:S02]  /*0160*/  LEA R14, R8, R7, 0x1 ;  /* 0x00000007080e7211 */ /* 0x000fe400078e08ff */
[----:B0-----:R-:W-:Y:S02]  /*0170*/  IADD3 R4, PT, PT, R0, 0xffffffe, RZ ;  /* 0x0ffffffe00047810 */ /* 0x001fe40007ffe0ff */
[----:B------:R-:W-:Y:S02]  /*0180*/  IABS R0, R10 ;  /* 0x0000000a00007213 */ /* 0x000fe40000000000 */
[----:B------:R0:W1:Y:S01]  /*0190*/  F2I.FTZ.U32.TRUNC.NTZ R5, R4 ;  /* 0x0000000400057305 */ /* 0x000062000021f000 */
[----:B------:R-:W-:-:S02]  /*01a0*/  IABS R7, R14 ;  /* 0x0000000e00077213 */ /* 0x000fc40000000000 */
[-C--:B------:R-:W-:Y:S02]  /*01b0*/  LOP3.LUT R14, R14, R9.reuse, RZ, 0x3c, !PT ;  /* 0x000000090e0e7212 */ /* 0x080fe400078e3cff */
[----:B------:R-:W-:Y:S02]  /*01c0*/  LOP3.LUT R10, R10, R9, RZ, 0x3c, !PT ;  /* 0x000000090a0a7212 */ /* 0x000fe400078e3cff */
[----:B------:R-:W-:Y:S01]  /*01d0*/  ISETP.GE.AND P1, PT, R14, RZ, PT ;  /* 0x000000ff0e00720c */ /* 0x000fe20003f26270 */
[----:B0-----:R-:W-:Y:S01]  /*01e0*/  IMAD.MOV.U32 R4, RZ, RZ, RZ ;  /* 0x000000ffff047224 */ /* 0x001fe200078e00ff */
[----:B------:R-:W-:Y:S01]  /*01f0*/  ISETP.GE.AND P0, PT, R10, RZ, PT ;  /* 0x000000ff0a00720c */ /* 0x000fe20003f06270 */
[----:B---3--:R-:W-:Y:S01]  /*0200*/  UIMAD UR4, UR10, UR4, URZ ;  /* 0x000000040a0472a4 */ /* 0x008fe2000f8e02ff */
[----:B-1----:R-:W-:-:S05]  /*0210*/  IADD3 R11, PT, PT, RZ, -R5, RZ ;  /* 0x80000005ff0b7210 */ /* 0x002fca0007ffe0ff */
[----:B------:R-:W-:-:S04]  /*0220*/  IMAD R3, R11, R2, RZ ;  /* 0x000000020b037224 */ /* 0x000fc800078e02ff */
[----:B------:R-:W-:Y:S01]  /*0230*/  IMAD.HI.U32 R4, R5, R3, R4 ;  /* 0x0000000305047227 */ /* 0x000fe200078e0004 */
[----:B------:R-:W-:-:S05]  /*0240*/  MOV R5, R0 ;  /* 0x0000000000057202 */ /* 0x000fca0000000f00 */
[----:B------:R-:W-:-:S04]  /*0250*/  IMAD.HI.U32 R3, R4, R5, RZ ;  /* 0x0000000504037227 */ /* 0x000fc800078e00ff */
[----:B------:R-:W-:Y:S01]  /*0260*/  IMAD.HI.U32 R4, R4, R7, RZ ;  /* 0x0000000704047227 */ /* 0x000fe200078e00ff */
[----:B------:R-:W-:-:S03]  /*0270*/  IADD3 R0, PT, PT, -R3, RZ, RZ ;  /* 0x000000ff03007210 */ /* 0x000fc60007ffe1ff */
[----:B------:R-:W-:Y:S02]  /*0280*/  IMAD.MOV R11, RZ, RZ, -R4 ;  /* 0x000000ffff0b7224 */ /* 0x000fe400078e0a04 */
[C---:B------:R-:W-:Y:S02]  /*0290*/  IMAD R5, R2.reuse, R0, R5 ;  /* 0x0000000002057224 */ /* 0x040fe400078e0205 */
[C---:B------:R-:W-:Y:S01]  /*02a0*/  IMAD R7, R2.reuse, R11, R7 ;  /* 0x0000000b02077224 */ /* 0x040fe200078e0207 */
[----:B------:R-:W0:Y:S01]  /*02b0*/  LDC R0, c[0x0][0x360] ;  /* 0x0000d800ff007b82 */ /* 0x000e220000000800 */
[----:B------:R-:W1:Y:S01]  /*02c0*/  S2R R11, SR_TID.Y ;  /* 0x00000000000b7919 */ /* 0x000e620000002200 */
[C---:B------:R-:W-:Y:S02]  /*02d0*/  ISETP.GT.U32.AND P4, PT, R2.reuse, R5, PT ;  /* 0x000000050200720c */ /* 0x040fe40003f84070 */
[----:B------:R-:W-:-:S11]  /*02e0*/  ISETP.GT.U32.AND P5, PT, R2, R7, PT ;  /* 0x000000070200720c */ /* 0x000fd60003fa4070 */
[-C--:B------:R-:W-:Y:S01]  /*02f0*/  @!P4 IADD3 R5, PT, PT, R5, -R2.reuse, RZ ;  /* 0x800000020505c210 */ /* 0x080fe20007ffe0ff */
[----:B------:R-:W-:Y:S01]  /*0300*/  @!P4 VIADD R3, R3, 0x1 ;  /* 0x000000010303c836 */ /* 0x000fe20000000000 */
[-C--:B------:R-:W-:Y:S02]  /*0310*/  @!P5 IADD3 R7, PT, PT, R7, -R2.reuse, RZ ;  /* 0x800000020707d210 */ /* 0x080fe40007ffe0ff */
[-C--:B------:R-:W-:Y:S02]  /*0320*/  ISETP.GE.U32.AND P2, PT, R5, R2.reuse, PT ;  /* 0x000000020500720c */ /* 0x080fe40003f46070 */
[----:B------:R-:W-:Y:S02]  /*0330*/  ISETP.GE.U32.AND P3, PT, R7, R2, PT ;  /* 0x000000020700720c */ /* 0x000fe40003f66070 */
[----:B------:R-:W-:Y:S01]  /*0340*/  @!P5 IADD3 R4, PT, PT, R4, 0x1, RZ ;  /* 0x000000010404d810 */ /* 0x000fe20007ffe0ff */
[----:B0-----:R-:W-:-:S04]  /*0350*/  IMAD R10, R0, UR5, RZ ;  /* 0x00000005000a7c24 */ /* 0x001fc8000f8e02ff */
[C---:B--2---:R-:W-:Y:S01]  /*0360*/  IMAD R7, R10.reuse, R9, R13 ;  /* 0x000000090a077224 */ /* 0x044fe200078e020d */
[----:B------:R-:W-:Y:S02]  /*0370*/  IADD3 R2, PT, PT, R10, R13, RZ ;  /* 0x0000000d0a027210 */ /* 0x000fe40007ffe0ff */
[----:B------:R-:W-:Y:S02]  /*0380*/  IADD3 R10, PT, PT, R0, -0x1, RZ ;  /* 0xffffffff000a7810 */ /* 0x000fe40007ffe0ff */
[----:B------:R-:W-:Y:S01]  /*0390*/  @P2 IADD3 R3, PT, PT, R3, 0x1, RZ ;  /* 0x0000000103032810 */ /* 0x000fe20007ffe0ff */
[----:B------:R-:W-:Y:S01]  /*03a0*/  @P3 VIADD R4, R4, 0x1 ;  /* 0x0000000104043836 */ /* 0x000fe20000000000 */
[----:B------:R-:W-:Y:S02]  /*03b0*/  ISETP.NE.AND P2, PT, R9, RZ, PT ;  /* 0x000000ff0900720c */ /* 0x000fe40003f45270 */
[----:B------:R-:W-:Y:S02]  /*03c0*/  @!P0 IADD3 R3, PT, PT, -R3, RZ, RZ ;  /* 0x000000ff03038210 */ /* 0x000fe40007ffe1ff */
[----:B------:R-:W-:-:S02]  /*03d0*/  MOV R5, R4 ;  /* 0x0000000400057202 */ /* 0x000fc40000000f00 */
[----:B------:R-:W-:-:S03]  /*03e0*/  LOP3.LUT R4, RZ, R9, RZ, 0x33, !PT ;  /* 0x00000009ff047212 */ /* 0x000fc600078e33ff */
[----:B------:R-:W-:Y:S01]  /*03f0*/  @!P1 IMAD.MOV R5, RZ, RZ, -R5 ;  /* 0x000000ffff059224 */ /* 0x000fe200078e0a05 */
[----:B------:R-:W-:Y:S02]  /*0400*/  SEL R13, R4, R3, !P2 ;  /* 0x00000003040d7207 */ /* 0x000fe40005000000 */
[----:B------:R-:W-:Y:S02]  /*0410*/  LOP3.LUT R3, R12, 0xf, RZ, 0xc0, !PT ;  /* 0x0000000f0c037812 */ /* 0x000fe400078ec0ff */
[----:B------:R-:W-:Y:S01]  /*0420*/  SEL R17, R4, R5, !P2 ;  /* 0x0000000504117207 */ /* 0x000fe20005000000 */
[----:B-1----:R-:W-:Y:S01]  /*0430*/  VIADD R4, R11, UR4 ;  /* 0x000000040b047c36 */ /* 0x002fe20008000000 */
[----:B------:R-:W-:Y:S01]  /*0440*/  IADD3 R11, PT, PT, R3, -0x1, RZ ;  /* 0xffffffff030b7810 */ /* 0x000fe20007ffe0ff */
[----:B------:R-:W-:Y:S01]  /*0450*/  IMAD R5, R9, UR6, R6 ;  /* 0x0000000609057c24 */ /* 0x000fe2000f8e0206 */
[----:B------:R-:W-:Y:S01]  /*0460*/  IADD3 R6, PT, PT, R7, -R8, RZ ;  /* 0x8000000807067210 */ /* 0x000fe20007ffe0ff */
[----:B------:R-:W-:Y:S01]  /*0470*/  IMAD R7, R9, UR4, -R8 ;  /* 0x0000000409077c24 */ /* 0x000fe2000f8e0a08 */
[----:B------:R-:W-:Y:S01]  /*0480*/  ISETP.GT.AND P0, PT, R4, R13, PT ;  /* 0x0000000d0400720c */ /* 0x000fe20003f04270 */
[----:B------:R-:W-:Y:S01]  /*0490*/  IMAD R8, R10, R9, R12 ;  /* 0x000000090a087224 */ /* 0x000fe200078e020c */
[----:B------:R-:W-:Y:S01]  /*04a0*/  ISETP.GE.U32.AND P3, PT, R11, 0x7, PT ;  /* 0x000000070b00780c */ /* 0x000fe20003f66070 */
[----:B------:R-:W-:Y:S01]  /*04b0*/  IMAD.MOV.U32 R9, RZ, RZ, RZ ;  /* 0x000000ffff097224 */ /* 0x000fe200078e00ff */
[----:B------:R-:W-:-:S02]  /*04c0*/  ISETP.LE.AND P0, PT, R2, R17, !P0 ;  /* 0x000000110200720c */ /* 0x000fc40004703270 */
[C---:B------:R-:W-:Y:S02]  /*04d0*/  LOP3.LUT R10, R12.reuse, 0x7, RZ, 0xc0, !PT ;  /* 0x000000070c0a7812 */ /* 0x040fe400078ec0ff */
[C---:B------:R-:W-:Y:S02]  /*04e0*/  LOP3.LUT R11, R12.reuse, 0x7ffffff0, RZ, 0xc0, !PT ;  /* 0x7ffffff00c0b7812 */ /* 0x040fe400078ec0ff */
[----:B------:R-:W-:Y:S02]  /*04f0*/  LOP3.LUT R12, R12, 0x3, RZ, 0xc0, !PT ;  /* 0x000000030c0c7812 */ /* 0x000fe400078ec0ff */
[----:B------:R-:W-:Y:S02]  /*0500*/  IADD3 R13, PT, PT, R13, 0x1, RZ ;  /* 0x000000010d0d7810 */ /* 0x000fe40007ffe0ff */
[----:B----4-:R-:W-:-:S07]  /*0510*/  IADD3 R17, PT, PT, R17, 0x1, RZ ;  /* 0x0000000111117810 */ /* 0x010fce0007ffe0ff */
.L_x_17:
[----:B0-----:R-:W0:Y:S02]  /*0520*/  LDCU UR4, c[0x0][0x3a4] ;  /* 0x00007480ff0477ac */ /* 0x001e240008000800 */
[----:B0-----:R-:W-:-:S09]  /*0530*/  UISETP.GE.AND UP0, UPT, UR4, 0x1, UPT ;  /* 0x000000010400788c */ /* 0x001fd2000bf06270 */
[----:B-1----:R-:W-:Y:S05]  /*0540*/  BRA.U !UP0, `(.L_x_0) ;  /* 0x0000000d08a47547 */ /* 0x002fea000b800000 */
[----:B------:R-:W0:Y:S01]  /*0550*/  S2R R16, SR_CTAID.Z ;  /* 0x0000000000107919 */ /* 0x000e220000002700 */
[----:B------:R-:W-:-:S05]  /*0560*/  UMOV UR4, URZ ;  /* 0x000000ff00047c82 */ /* 0x000fca0008000000 */
.L_x_16:
[----:B-1----:R-:W1:Y:S01]  /*0570*/  S2R R18, SR_TID.Y ;  /* 0x0000000000127919 */ /* 0x002e620000002200 */
[----:B------:R-:W2:Y:S01]  /*0580*/  LDCU UR7, c[0x0][0x3ac] ;  /* 0x00007580ff0777ac */ /* 0x000ea20008000800 */
[----:B------:R-:W-:Y:S01]  /*0590*/  BSSY.RECONVERGENT B0, `(.L_x_1) ;  /* 0x0000029000007945 */ /* 0x000fe20003800200 */
[----:B-1----:R-:W-:-:S13]  /*05a0*/  ISETP.GE.AND P1, PT, R18, R5, PT ;  /* 0x000000051200720c */ /* 0x002fda0003f26270 */
[----:B--2---:R-:W-:Y:S05]  /*05b0*/  @P1 BRA `(.L_x_2) ;  /* 0x0000000000981947 */ /* 0x004fea0003800000 */
[----:B------:R-:W0:Y:S01]  /*05c0*/  LDC R19, c[0x0][0x3a4] ;  /* 0x0000e900ff137b82 */ /* 0x000e220000000800 */
[----:B------:R-:W-:Y:S02]  /*05d0*/  IMAD.MOV.U32 R20, RZ, RZ, R18 ;  /* 0x000000ffff147224 */ /* 0x000fe400078e0012 */
[----:B0-----:R-:W-:-:S07]  /*05e0*/  IMAD R19, R16, R19, UR4 ;  /* 0x0000000410137e24 */ /* 0x001fce000f8e0213 */
.L_x_6:
[----:B------:R-:W0:Y:S01]  /*05f0*/  S2R R27, SR_TID.X ;  /* 0x00000000001b7919 */ /* 0x000e220000002100 */
[----:B------:R-:W-:Y:S01]  /*0600*/  BSSY.RECONVERGENT B1, `(.L_x_3) ;  /* 0x000001e000017945 */ /* 0x000fe20003800200 */
[----:B0-----:R-:W-:-:S13]  /*0610*/  ISETP.GE.AND P1, PT, R27, R8, PT ;  /* 0x000000081b00720c */ /* 0x001fda0003f26270 */
[----:B------:R-:W-:Y:S05]  /*0620*/  @P1 BRA `(.L_x_4) ;  /* 0x00000000006c1947 */ /* 0x000fea0003800000 */
[----:B------:R-:W0:Y:S01]  /*0630*/  S2UR UR6, SR_CgaCtaId ;  /* 0x00000000000679c3 */ /* 0x000e220000008800 */
[----:B------:R-:W1:Y:S01]  /*0640*/  LDCU.64 UR12, c[0x0][0x3a8] ;  /* 0x00007500ff0c77ac */ /* 0x000e620008000a00 */
[----:B------:R-:W-:Y:S01]  /*0650*/  IADD3 R14, PT, PT, R7, R20, RZ ;  /* 0x00000014070e7210 */ /* 0x000fe20007ffe0ff */
[----:B------:R-:W-:Y:S01]  /*0660*/  IMAD.MOV.U32 R25, RZ, RZ, R6 ;  /* 0x000000ffff197224 */ /* 0x000fe200078e0006 */
[----:B------:R-:W-:Y:S01]  /*0670*/  SHF.L.U32 R23, R8, 0x2, RZ ;  /* 0x0000000208177819 */ /* 0x000fe200000006ff */
[----:B------:R-:W-:Y:S01]  /*0680*/  UMOV UR5, 0x400 ;  /* 0x0000040000057882 */ /* 0x000fe20000000000 */
[----:B-1----:R-:W-:Y:S01]  /*0690*/  ISETP.GE.AND P1, PT, R14, UR12, PT ;  /* 0x0000000c0e007c0c */ /* 0x002fe2000bf26270 */
[----:B------:R-:W-:-:S03]  /*06a0*/  IMAD R21, R19, UR12, R14 ;  /* 0x0000000c13157c24 */ /* 0x000fc6000f8e020e */
[----:B------:R-:W-:Y:S01]  /*06b0*/  ISETP.GT.AND P1, PT, R14, -0x1, !P1 ;  /* 0xffffffff0e00780c */ /* 0x000fe20004f24270 */
[----:B0-----:R-:W-:Y:S01]  /*06c0*/  ULEA UR5, UR6, UR5, 0x18 ;  /* 0x0000000506057291 */ /* 0x001fe2000f8ec0ff */
[----:B------:R-:W-:-:S05]  /*06d0*/  IMAD R21, R21, UR13, R6 ;  /* 0x0000000d15157c24 */ /* 0x000fca000f8e0206 */
[----:B------:R-:W-:-:S05]  /*06e0*/  LEA R15, R27, UR5, 0x2 ;  /* 0x000000051b0f7c11 */ /* 0x000fca000f8e10ff */
[----:B------:R-:W-:-:S07]  /*06f0*/  IMAD R23, R23, R20, R15 ;  /* 0x0000001417177224 */ /* 0x000fce00078e020f */
.L_x_5:
[----:B------:R-:W-:Y:S01]  /*0700*/  ISETP.GE.AND P2, PT, R25, UR7, PT ;  /* 0x0000000719007c0c */ /* 0x000fe2000bf46270 */
[----:B------:R-:W-:-:S03]  /*0710*/  HFMA2 R22, -RZ, RZ, 0, 0 ;  /* 0x00000000ff167431 */ /* 0x000fc600000001ff */
[----:B------:R-:W-:-:S04]  /*0720*/  ISETP.GT.AND P2, PT, R25, -0x1, !P2 ;  /* 0xffffffff1900780c */ /* 0x000fc80005744270 */
[----:B------:R-:W-:-:S13]  /*0730*/  PLOP3.LUT P2, PT, P2, P1, PT, 0x80, 0x8 ;  /* 0x000000000008781c */ /* 0x000fda0001743070 */
[----:B------:R-:W0:Y:S02]  /*0740*/  @P2 LDC.64 R14, c[0x0][0x380] ;  /* 0x0000e000ff0e2b82 */ /* 0x000e240000000a00 */
[----:B0-----:R-:W-:-:S05]  /*0750*/  @P2 IMAD.WIDE R14, R21, 0x4, R14 ;  /* 0x00000004150e2825 */ /* 0x001fca00078e020e */
[----:B------:R-:W2:Y:S01]  /*0760*/  @P2 LDG.E.CONSTANT R22, desc[UR8][R14.64] ;  /* 0x000000080e162981 */ /* 0x000ea2000c1e9900 */
[C---:B------:R-:W-:Y:S01]  /*0770*/  IADD3 R27, PT, PT, R0.reuse, R27, RZ ;  /* 0x0000001b001b7210 */ /* 0x040fe20007ffe0ff */
[C---:B------:R-:W-:Y:S01]  /*0780*/  IMAD.IADD R25, R0.reuse, 0x1, R25 ;  /* 0x0000000100197824 */ /* 0x040fe200078e0219 */
[C---:B------:R-:W-:Y:S02]  /*0790*/  IADD3 R21, PT, PT, R0.reuse, R21, RZ ;  /* 0x0000001500157210 */ /* 0x040fe40007ffe0ff */
[----:B------:R-:W-:Y:S01]  /*07a0*/  ISETP.GE.AND P2, PT, R27, R8, PT ;  /* 0x000000081b00720c */ /* 0x000fe20003f46270 */
[----:B--2---:R0:W-:Y:S02]  /*07b0*/  STS [R23], R22 ;  /* 0x0000001617007388 */ /* 0x0041e40000000800 */
[----:B0-----:R-:W-:-:S10]  /*07c0*/  LEA R23, R0, R23, 0x2 ;  /* 0x0000001700177211 */ /* 0x001fd400078e10ff */
[----:B------:R-:W-:Y:S05]  /*07d0*/  @!P2 BRA `(.L_x_5) ;  /* 0xfffffffc00c8a947 */ /* 0x000fea000383ffff */
.L_x_4:
[----:B------:R-:W-:Y:S05]  /*07e0*/  BSYNC.RECONVERGENT B1 ;  /* 0x0000000000017941 */ /* 0x000fea0003800200 */
.L_x_3:
[----:B------:R-:W-:-:S05]  /*07f0*/  VIADD R20, R20, UR10 ;  /* 0x0000000a14147c36 */ /* 0x000fca0008000000 */
[----:B------:R-:W-:-:S13]  /*0800*/  ISETP.GE.AND P1, PT, R20, R5, PT ;  /* 0x000000051400720c */ /* 0x000fda0003f26270 */
[----:B------:R-:W-:Y:S05]  /*0810*/  @!P1 BRA `(.L_x_6) ;  /* 0xfffffffc00749947 */ /* 0x000fea000383ffff */
.L_x_2:
[----:B------:R-:W-:Y:S05]  /*0820*/  BSYNC.RECONVERGENT B0 ;  /* 0x0000000000007941 */ /* 0x000fea0003800200 */
.L_x_1:
[----:B------:R-:W-:Y:S06]  /*0830*/  BAR.SYNC.DEFER_BLOCKING 0x0 ;  /* 0x0000000000007b1d */ /* 0x000fec0000010000 */
[----:B------:R-:W-:Y:S04]  /*0840*/  BSSY.RECONVERGENT B0, `(.L_x_7) ;  /* 0x00000b4000007945 */ /* 0x000fe80003800200 */
[----:B------:R-:W-:Y:S05]  /*0850*/  @!P0 BRA `(.L_x_8) ;  /* 0x0000000800c88947 */ /* 0x000fea0003800000 */
[----:B------:R-:W1:Y:S01]  /*0860*/  LDC.64 R14, c[0x0][0x390] ;  /* 0x0000e400ff0e7b82 */ /* 0x000e620000000a00 */
[----:B------:R-:W2:Y:S01]  /*0870*/  LDCU UR6, c[0x0][0x3b8] ;  /* 0x00007700ff0677ac */ /* 0x000ea20008000800 */
[----:B------:R-:W3:Y:S01]  /*0880*/  LDCU UR5, c[0x0][0x3b4] ;  /* 0x00007680ff0577ac */ /* 0x000ee20008000800 */
[----:B-1----:R-:W-:-:S05]  /*0890*/  IMAD.WIDE.U32 R14, R9, 0x4, R14 ;  /* 0x00000004090e7825 */ /* 0x002fca00078e000e */
[----:B------:R1:W5:Y:S01]  /*08a0*/  LDG.E.CONSTANT R21, desc[UR8][R14.64] ;  /* 0x000000080e157981 */ /* 0x000362000c1e9900 */
[----:B--2---:R-:W-:-:S04]  /*08b0*/  UISETP.GE.AND UP0, UPT, UR6, 0x1, UPT ;  /* 0x000000010600788c */ /* 0x004fc8000bf06270 */
[----:B---3--:R-:W-:-:S09]  /*08c0*/  UISETP.LT.OR UP0, UPT, UR5, 0x1, !UP0 ;  /* 0x000000010500788c */ /* 0x008fd2000c701670 */
[----:B-1----:R-:W-:Y:S05]  /*08d0*/  BRA.U UP0, `(.L_x_9) ;  /* 0x00000009008c7547 */ /* 0x002fea000b800000 */
[----:B------:R-:W-:-:S05]  /*08e0*/  UMOV UR5, URZ ;  /* 0x000000ff00057c82 */ /* 0x000fca0008000000 */
.L_x_15:
[----:B------:R-:W1:Y:S01]  /*08f0*/  S2R R22, SR_TID.X ;  /* 0x0000000000167919 */ /* 0x000e620000002100 */
[----:B------:R-:W2:Y:S01]  /*0900*/  LDC R20, c[0x0][0x3a4] ;  /* 0x0000e900ff147b82 */ /* 0x000ea20000000800 */
[----:B------:R-:W3:Y:S01]  /*0910*/  LDCU UR11, c[0x0][0x3b8] ;  /* 0x00007700ff0b77ac */ /* 0x000ee20008000800 */
[----:B------:R-:W1:Y:S06]  /*0920*/  LDCU UR6, c[0x0][0x3c0] ;  /* 0x00007800ff0677ac */ /* 0x000e6c0008000800 */
[----:B------:R-:W4:Y:S08]  /*0930*/  LDC R15, c[0x0][0x3c0] ;  /* 0x0000f000ff0f7b82 */ /* 0x000f300000000800 */
[----:B------:R-:W0:Y:S01]  /*0940*/  LDC R14, c[0x0][0x3b4] ;  /* 0x0000ed00ff0e7b82 */ /* 0x000e220000000800 */
[----:B---3--:R-:W-:Y:S01]  /*0950*/  UISETP.GE.U32.AND UP0, UPT, UR11, 0x10, UPT ;  /* 0x000000100b00788c */ /* 0x008fe2000bf06070 */
[----:B--2---:R-:W-:-:S02]  /*0960*/  IMAD R19, R9, R20, UR4 ;  /* 0x0000000409137e24 */ /* 0x004fc4000f8e0214 */
[----:B-1----:R-:W-:Y:S02]  /*0970*/  IMAD R22, R22, UR6, RZ ;  /* 0x0000000616167c24 */ /* 0x002fe4000f8e02ff */
[----:B----4-:R-:W-:-:S04]  /*0980*/  IMAD R15, R18, R15, UR5 ;  /* 0x00000005120f7e24 */ /* 0x010fc8000f8e020f */
[----:B------:R-:W-:Y:S02]  /*0990*/  IMAD R22, R15, R8, R22 ;  /* 0x000000080f167224 */ /* 0x000fe400078e0216 */
[----:B0-----:R-:W-:Y:S01]  /*09a0*/  IMAD R20, R19, R14, UR5 ;  /* 0x0000000513147e24 */ /* 0x001fe2000f8e020e */
[----:B------:R-:W-:Y:S01]  /*09b0*/  UIADD3 UR5, UPT, UPT, UR5, 0x1, URZ ;  /* 0x0000000105057890 */ /* 0x000fe2000fffe0ff */
[----:B------:R-:W-:-:S05]  /*09c0*/  HFMA2 R19, -RZ, RZ, 0, 0 ;  /* 0x00000000ff137431 */ /* 0x000fca00000001ff */
[----:B------:R-:W-:Y:S01]  /*09d0*/  ISETP.NE.AND P1, PT, R14, UR5, PT ;  /* 0x000000050e007c0c */ /* 0x000fe2000bf25270 */
[----:B------:R-:W-:-:S12]  /*09e0*/  BRA.U !UP0, `(.L_x_10) ;  /* 0x0000000108f47547 */ /* 0x000fd8000b800000 */
[----:B------:R-:W0:Y:S01]  /*09f0*/  S2UR UR7, SR_CgaCtaId ;  /* 0x00000000000779c3 */ /* 0x000e220000008800 */
[----:B------:R-:W-:Y:S01]  /*0a00*/  MOV R19, RZ ;  /* 0x000000ff00137202 */ /* 0x000fe20000000f00 */
[----:B------:R-:W-:Y:S02]  /*0a10*/  UMOV UR6, 0x400 ;  /* 0x0000040000067882 */ /* 0x000fe40000000000 */
[----:B0-----:R-:W-:-:S12]  /*0a20*/  ULEA UR6, UR7, UR6, 0x18 ;  /* 0x0000000607067291 */ /* 0x001fd8000f8ec0ff */
.L_x_11:
[----:B------:R-:W0:Y:S01]  /*0a30*/  LDC.64 R14, c[0x0][0x388] ;  /* 0x0000e200ff0e7b82 */ /* 0x000e220000000a00 */
[----:B------:R-:W-:-:S04]  /*0a40*/  IMAD R23, R20, UR11, R19 ;  /* 0x0000000b14177c24 */ /* 0x000fc8000f8e0213 */
[----:B0-----:R-:W-:-:S05]  /*0a50*/  IMAD.WIDE R14, R23, 0x4, R14 ;  /* 0x00000004170e7825 */ /* 0x001fca00078e020e */
[----:B------:R-:W2:Y:S01]  /*0a60*/  LDG.E.CONSTANT R25, desc[UR8][R14.64] ;  /* 0x000000080e197981 */ /* 0x000ea2000c1e9900 */
[----:B------:R-:W-:-:S03]  /*0a70*/  IMAD.IADD R23, R22, 0x1, R19 ;  /* 0x0000000116177824 */ /* 0x000fc600078e0213 */
[----:B------:R-:W3:Y:S02]  /*0a80*/  LDG.E.CONSTANT R24, desc[UR8][R14.64+0x4] ;  /* 0x000004080e187981 */ /* 0x000ee4000c1e9900 */
[----:B------:R-:W-:-:S05]  /*0a90*/  LEA R23, R23, UR6, 0x2 ;  /* 0x0000000617177c11 */ /* 0x000fca000f8e10ff */
[----:B------:R-:W2:Y:S04]  /*0aa0*/  LDS R26, [R23] ;  /* 0x00000000171a7984 */ /* 0x000ea80000000800 */
[----:B------:R-:W3:Y:S01]  /*0ab0*/  LDS R28, [R23+0x4] ;  /* 0x00000400171c7984 */ /* 0x000ee20000000800 */
[----:B--2--5:R-:W-:-:S03]  /*0ac0*/  FFMA R27, R26, R25, R21 ;  /* 0x000000191a1b7223 */ /* 0x024fc60000000015 */
[----:B------:R-:W2:Y:S04]  /*0ad0*/  LDG.E.CONSTANT R26, desc[UR8][R14.64+0x8] ;  /* 0x000008080e1a7981 */ /* 0x000ea8000c1e9900 */
[----:B------:R-:W4:Y:S04]  /*0ae0*/  LDG.E.CONSTANT R25, desc[UR8][R14.64+0xc] ;  /* 0x00000c080e197981 */ /* 0x000f28000c1e9900 */
[----:B------:R-:W4:Y:S01]  /*0af0*/  LDG.E.CONSTANT R21, desc[UR8][R14.64+0x10] ;  /* 0x000010080e157981 */ /* 0x000f22000c1e9900 */
[----:B---3--:R-:W-:-:S03]  /*0b00*/  FFMA R27, R28, R24, R27 ;  /* 0x000000181c1b7223 */ /* 0x008fc6000000001b */
[----:B------:R-:W2:Y:S04]  /*0b10*/  LDS R24, [R23+0x8] ;  /* 0x0000080017187984 */ /* 0x000ea80000000800 */
[----:B------:R-:W-:Y:S01]  /*0b20*/  LDS R28, [R23+0x14] ;  /* 0x00001400171c7984 */ /* 0x000fe20000000800 */
[----:B--2---:R-:W-:-:S03]  /*0b30*/  FFMA R24, R24, R26, R27 ;  /* 0x0000001a18187223 */ /* 0x004fc6000000001b */
[----:B------:R-:W4:Y:S02]  /*0b40*/  LDS R27, [R23+0xc] ;  /* 0x00000c00171b7984 */ /* 0x000f240000000800 */
[----:B----4-:R-:W-:Y:S02]  /*0b50*/  FFMA R26, R27, R25, R24 ;  /* 0x000000191b1a7223 */ /* 0x010fe40000000018 */
[----:B------:R-:W0:Y:S04]  /*0b60*/  LDS R25, [R23+0x10] ;  /* 0x0000100017197984 */ /* 0x000e280000000800 */
[----:B------:R-:W2:Y:S01]  /*0b70*/  LDG.E.CONSTANT R24, desc[UR8][R14.64+0x14] ;  /* 0x000014080e187981 */ /* 0x000ea2000c1e9900 */
[----:B0-----:R-:W-:-:S03]  /*0b80*/  FFMA R27, R25, R21, R26 ;  /* 0x00000015191b7223 */ /* 0x001fc6000000001a */
[----:B------:R-:W3:Y:S04]  /*0b90*/  LDG.E.CONSTANT R26, desc[UR8][R14.64+0x18] ;  /* 0x000018080e1a7981 */ /* 0x000ee8000c1e9900 */
[----:B------:R-:W4:Y:S04]  /*0ba0*/  LDG.E.CONSTANT R25, desc[UR8][R14.64+0x1c] ;  /* 0x00001c080e197981 */ /* 0x000f28000c1e9900 */
[----:B------:R-:W4:Y:S01]  /*0bb0*/  LDG.E.CONSTANT R21, desc[UR8][R14.64+0x20] ;  /* 0x000020080e157981 */ /* 0x000f22000c1e9900 */
[----:B--2---:R-:W-:-:S03]  /*0bc0*/  FFMA R27, R28, R24, R27 ;  /* 0x000000181c1b7223 */ /* 0x004fc6000000001b */
[----:B------:R-:W3:Y:S04]  /*0bd0*/  LDS R24, [R23+0x18] ;  /* 0x0000180017187984 */ /* 0x000ee80000000800 */
[----:B------:R-:W-:Y:S01]  /*0be0*/  LDS R28, [R23+0x24] ;  /* 0x00002400171c7984 */ /* 0x000fe20000000800 */
[----:B---3--:R-:W-:-:S03]  /*0bf0*/  FFMA R24, R24, R26, R27 ;  /* 0x0000001a18187223 */ /* 0x008fc6000000001b */
        /* <DEDUP_REMOVED lines=9> */
[----:B------:R-:W3:Y:S02]  /*0c90*/  LDS R24, [R23+0x28] ;  /* 0x0000280017187984 */ /* 0x000ee40000000800 */
[----:B---3--:R-:W-:Y:S02]  /*0ca0*/  FFMA R24, R24, R26, R27 ;  /* 0x0000001a18187223 */ /* 0x008fe4000000001b */
[----:B------:R-:W4:Y:S02]  /*0cb0*/  LDS R27, [R23+0x2c] ;  /* 0x00002c00171b7984 */ /* 0x000f240000000800 */
[----:B----4-:R-:W-:Y:S02]  /*0cc0*/  FFMA R26, R27, R25, R24 ;  /* 0x000000191b1a7223 */ /* 0x010fe40000000018 */
[----:B------:R-:W0:Y:S04]  /*0cd0*/  LDS R25, [R23+0x30] ;  /* 0x0000300017197984 */ /* 0x000e280000000800 */
[----:B------:R-:W2:Y:S04]  /*0ce0*/  LDG.E.CONSTANT R24, desc[UR8][R14.64+0x34] ;  /* 0x000034080e187981 */ /* 0x000ea8000c1e9900 */
[----:B------:R-:W3:Y:S01]  /*0cf0*/  LDG.E.CONSTANT R27, desc[UR8][R14.64+0x3c] ;  /* 0x00003c080e1b7981 */ /* 0x000ee2000c1e9900 */
[----:B0-----:R-:W-:-:S03]  /*0d00*/  FFMA R25, R25, R21, R26 ;  /* 0x0000001519197223 */ /* 0x001fc6000000001a */
[----:B------:R-:W4:Y:S04]  /*0d10*/  LDG.E.CONSTANT R21, desc[UR8][R14.64+0x38] ;  /* 0x000038080e157981 */ /* 0x000f28000c1e9900 */
[----:B------:R-:W2:Y:S01]  /*0d20*/  LDS R26, [R23+0x34] ;  /* 0x00003400171a7984 */ /* 0x000ea20000000800 */
[----:B------:R-:W-:-:S04]  /*0d30*/  IADD3 R19, PT, PT, R19, 0x10, RZ ;  /* 0x0000001013137810 */ /* 0x000fc80007ffe0ff */
[----:B------:R-:W-:Y:S01]  /*0d40*/  ISETP.NE.AND P2, PT, R19, R11, PT ;  /* 0x0000000b1300720c */ /* 0x000fe20003f45270 */
[----:B--2---:R-:W-:Y:S02]  /*0d50*/  FFMA R24, R26, R24, R25 ;  /* 0x000000181a187223 */ /* 0x004fe40000000019 */
[----:B------:R-:W4:Y:S04]  /*0d60*/  LDS R25, [R23+0x38] ;  /* 0x0000380017197984 */ /* 0x000f280000000800 */
[----:B------:R-:W3:Y:S01]  /*0d70*/  LDS R26, [R23+0x3c] ;  /* 0x00003c00171a7984 */ /* 0x000ee20000000800 */
[----:B----4-:R-:W-:-:S04]  /*0d80*/  FFMA R21, R25, R21, R24 ;  /* 0x0000001519157223 */ /* 0x010fc80000000018 */
[----:B---3--:R-:W-:Y:S01]  /*0d90*/  FFMA R21, R26, R27, R21 ;  /* 0x0000001b1a157223 */ /* 0x008fe20000000015 */
[----:B------:R-:W-:Y:S06]  /*0da0*/  @P2 BRA `(.L_x_11) ;  /* 0xfffffffc00202947 */ /* 0x000fec000383ffff */
[----:B------:R-:W-:-:S07]  /*0db0*/  MOV R19, R11 ;  /* 0x0000000b00137202 */ /* 0x000fce0000000f00 */
.L_x_10:
[----:B------:R-:W-:-:S13]  /*0dc0*/  ISETP.NE.AND P2, PT, R3, RZ, PT ;  /* 0x000000ff0300720c */ /* 0x000fda0003f45270 */
[----:B------:R-:W-:Y:S05]  /*0dd0*/  @!P2 BRA `(.L_x_12) ;  /* 0x000000040048a947 */ /* 0x000fea0003800000 */
[----:B------:R-:W-:Y:S01]  /*0de0*/  ISETP.NE.AND P2, PT, R10, RZ, PT ;  /* 0x000000ff0a00720c */ /* 0x000fe20003f45270 */
[----:B------:R-:W-:-:S12]  /*0df0*/  @!P3 BRA `(.L_x_13) ;  /* 0x000000000084b947 */ /* 0x000fd80003800000 */
[----:B------:R-:W0:Y:S01]  /*0e00*/  LDC.64 R14, c[0x0][0x388] ;  /* 0x0000e200ff0e7b82 */ /* 0x000e220000000a00 */
[----:B------:R-:W-:-:S04]  /*0e10*/  IMAD R23, R20, UR11, R19 ;  /* 0x0000000b14177c24 */ /* 0x000fc8000f8e0213 */
[----:B0-----:R-:W-:-:S05]  /*0e20*/  IMAD.WIDE R14, R23, 0x4, R14 ;  /* 0x00000004170e7825 */ /* 0x001fca00078e020e */
[----:B------:R-:W2:Y:S01]  /*0e30*/  LDG.E.CONSTANT R25, desc[UR8][R14.64] ;  /* 0x000000080e197981 */ /* 0x000ea2000c1e9900 */
[----:B------:R-:W0:Y:S01]  /*0e40*/  S2UR UR7, SR_CgaCtaId ;  /* 0x00000000000779c3 */ /* 0x000e220000008800 */
[----:B------:R-:W-:Y:S01]  /*0e50*/  UMOV UR6, 0x400 ;  /* 0x0000040000067882 */ /* 0x000fe20000000000 */
[----:B------:R-:W-:Y:S01]  /*0e60*/  IMAD.IADD R23, R22, 0x1, R19 ;  /* 0x0000000116177824 */ /* 0x000fe200078e0213 */
[----:B------:R-:W3:Y:S01]  /*0e70*/  LDG.E.CONSTANT R24, desc[UR8][R14.64+0x4] ;  /* 0x000004080e187981 */ /* 0x000ee2000c1e9900 */
[----:B0-----:R-:W-:-:S06]  /*0e80*/  ULEA UR6, UR7, UR6, 0x18 ;  /* 0x0000000607067291 */ /* 0x001fcc000f8ec0ff */
        /* <DEDUP_REMOVED lines=8> */
[----:B------:R-:W2:Y:S02]  /*0f10*/  LDS R24, [R23+0x8] ;  /* 0x0000080017187984 */ /* 0x000ea40000000800 */
[----:B--2---:R-:W-:Y:S02]  /*0f20*/  FFMA R24, R24, R26, R27 ;  /* 0x0000001a18187223 */ /* 0x004fe4000000001b */
[----:B------:R-:W4:Y:S02]  /*0f30*/  LDS R27, [R23+0xc] ;  /* 0x00000c00171b7984 */ /* 0x000f240000000800 */
[----:B----4-:R-:W-:Y:S02]  /*0f40*/  FFMA R26, R27, R25, R24 ;  /* 0x000000191b1a7223 */ /* 0x010fe40000000018 */
[----:B------:R-:W2:Y:S04]  /*0f50*/  LDG.E.CONSTANT R24, desc[UR8][R14.64+0x14] ;  /* 0x000014080e187981 */ /* 0x000ea8000c1e9900 */
[----:B------:R-:W0:Y:S04]  /*0f60*/  LDS R25, [R23+0x10] ;  /* 0x0000100017197984 */ /* 0x000e280000000800 */
[----:B------:R-:W3:Y:S01]  /*0f70*/  LDG.E.CONSTANT R27, desc[UR8][R14.64+0x1c] ;  /* 0x00001c080e1b7981 */ /* 0x000ee2000c1e9900 */
[----:B0-----:R-:W-:-:S03]  /*0f80*/  FFMA R25, R25, R21, R26 ;  /* 0x0000001519197223 */ /* 0x001fc6000000001a */
[----:B------:R-:W4:Y:S04]  /*0f90*/  LDG.E.CONSTANT R21, desc[UR8][R14.64+0x18] ;  /* 0x000018080e157981 */ /* 0x000f28000c1e9900 */
[----:B------:R-:W2:Y:S01]  /*0fa0*/  LDS R26, [R23+0x14] ;  /* 0x00001400171a7984 */ /* 0x000ea20000000800 */
[----:B------:R-:W-:Y:S01]  /*0fb0*/  IADD3 R19, PT, PT, R19, 0x8, RZ ;  /* 0x0000000813137810 */ /* 0x000fe20007ffe0ff */
[----:B--2---:R-:W-:Y:S02]  /*0fc0*/  FFMA R24, R26, R24, R25 ;  /* 0x000000181a187223 */ /* 0x004fe40000000019 */
[----:B------:R-:W4:Y:S04]  /*0fd0*/  LDS R25, [R23+0x18] ;  /* 0x0000180017197984 */ /* 0x000f280000000800 */
[----:B------:R-:W3:Y:S01]  /*0fe0*/  LDS R26, [R23+0x1c] ;  /* 0x00001c00171a7984 */ /* 0x000ee20000000800 */
[----:B----4-:R-:W-:-:S04]  /*0ff0*/  FFMA R21, R25, R21, R24 ;  /* 0x0000001519157223 */ /* 0x010fc80000000018 */
[----:B---3--:R-:W-:-:S07]  /*1000*/  FFMA R21, R26, R27, R21 ;  /* 0x0000001b1a157223 */ /* 0x008fce0000000015 */
.L_x_13:
[----:B------:R-:W-:Y:S05]  /*1010*/  @!P2 BRA `(.L_x_12) ;  /* 0x0000000000b8a947 */ /* 0x000fea0003800000 */
[----:B------:R-:W-:Y:S02]  /*1020*/  IADD3 R14, PT, PT, R10, -0x1, RZ ;  /* 0xffffffff0a0e7810 */ /* 0x000fe40007ffe0ff */
[----:B------:R-:W-:Y:S02]  /*1030*/  ISETP.NE.AND P4, PT, R12, RZ, PT ;  /* 0x000000ff0c00720c */ /* 0x000fe40003f85270 */
[----:B------:R-:W-:-:S13]  /*1040*/  ISETP.GE.U32.AND P2, PT, R14, 0x3, PT ;  /* 0x000000030e00780c */ /* 0x000fda0003f46070 */
[----:B------:R-:W-:Y:S05]  /*1050*/  @!P2 BRA `(.L_x_14) ;  /* 0x000000000054a947 */ /* 0x000fea0003800000 */
[----:B------:R-:W0:Y:S01]  /*1060*/  LDC.64 R14, c[0x0][0x388] ;  /* 0x0000e200ff0e7b82 */ /* 0x000e220000000a00 */
[----:B------:R-:W-:-:S04]  /*1070*/  IMAD R23, R20, UR11, R19 ;  /* 0x0000000b14177c24 */ /* 0x000fc8000f8e0213 */
[----:B0-----:R-:W-:-:S05]  /*1080*/  IMAD.WIDE R14, R23, 0x4, R14 ;  /* 0x00000004170e7825 */ /* 0x001fca00078e020e */
[----:B------:R-:W2:Y:S01]  /*1090*/  LDG.E.CONSTANT R25, desc[UR8][R14.64] ;  /* 0x000000080e197981 */ /* 0x000ea2000c1e9900 */
[----:B------:R-:W0:Y:S01]  /*10a0*/  S2UR UR7, SR_CgaCtaId ;  /* 0x00000000000779c3 */ /* 0x000e220000008800 */
[----:B------:R-:W-:Y:S01]  /*10b0*/  UMOV UR6, 0x400 ;  /* 0x0000040000067882 */ /* 0x000fe20000000000 */
[----:B------:R-:W-:Y:S01]  /*10c0*/  IMAD.IADD R23, R22, 0x1, R19 ;  /* 0x0000000116177824 */ /* 0x000fe200078e0213 */
[----:B------:R-:W3:Y:S04]  /*10d0*/  LDG.E.CONSTANT R24, desc[UR8][R14.64+0x4] ;  /* 0x000004080e187981 */ /* 0x000ee8000c1e9900 */
[----:B------:R-:W4:Y:S01]  /*10e0*/  LDG.E.CONSTANT R27, desc[UR8][R14.64+0xc] ;  /* 0x00000c080e1b7981 */ /* 0x000f22000c1e9900 */
[----:B0-----:R-:W-:-:S06]  /*10f0*/  ULEA UR6, UR7, UR6, 0x18 ;  /* 0x0000000607067291 */ /* 0x001fcc000f8ec0ff */
[----:B------:R-:W-:-:S05]  /*1100*/  LEA R23, R23, UR6, 0x2 ;  /* 0x0000000617177c11 */ /* 0x000fca000f8e10ff */
[----:B------:R-:W2:Y:S02]  /*1110*/  LDS R26, [R23] ;  /* 0x00000000171a7984 */ /* 0x000ea40000000800 */
[----:B--2--5:R-:W-:Y:S02]  /*1120*/  FFMA R25, R26, R25, R21 ;  /* 0x000000191a197223 */ /* 0x024fe40000000015 */
[----:B------:R-:W2:Y:S04]  /*1130*/  LDG.E.CONSTANT R21, desc[UR8][R14.64+0x8] ;  /* 0x000008080e157981 */ /* 0x000ea8000c1e9900 */
[----:B------:R-:W3:Y:S02]  /*1140*/  LDS R26, [R23+0x4] ;  /* 0x00000400171a7984 */ /* 0x000ee40000000800 */
[----:B---3--:R-:W-:-:S02]  /*1150*/  FFMA R24, R26, R24, R25 ;  /* 0x000000181a187223 */ /* 0x008fc40000000019 */
[----:B------:R-:W2:Y:S04]  /*1160*/  LDS R25, [R23+0x8] ;  /* 0x0000080017197984 */ /* 0x000ea80000000800 */
[----:B------:R-:W4:Y:S01]  /*1170*/  LDS R26, [R23+0xc] ;  /* 0x00000c00171a7984 */ /* 0x000f220000000800 */
[----:B------:R-:W-:Y:S01]  /*1180*/  IADD3 R19, PT, PT, R19, 0x4, RZ ;  /* 0x0000000413137810 */ /* 0x000fe20007ffe0ff */
[----:B--2---:R-:W-:-:S04]  /*1190*/  FFMA R21, R25, R21, R24 ;  /* 0x0000001519157223 */ /* 0x004fc80000000018 */
[----:B----4-:R-:W-:-:S07]  /*11a0*/  FFMA R21, R26, R27, R21 ;  /* 0x0000001b1a157223 */ /* 0x010fce0000000015 */
.L_x_14:
[----:B------:R-:W-:Y:S05]  /*11b0*/  @!P4 BRA `(.L_x_12) ;  /* 0x000000000050c947 */ /* 0x000fea0003800000 */
[----:B------:R-:W0:Y:S01]  /*11c0*/  LDC.64 R14, c[0x0][0x388] ;  /* 0x0000e200ff0e7b82 */ /* 0x000e220000000a00 */
[----:B------:R-:W-:-:S04]  /*11d0*/  IMAD R23, R20, UR11, R19 ;  /* 0x0000000b14177c24 */ /* 0x000fc8000f8e0213 */
[----:B0-----:R-:W-:-:S05]  /*11e0*/  IMAD.WIDE R14, R23, 0x4, R14 ;  /* 0x00000004170e7825 */ /* 0x001fca00078e020e */
[----:B------:R-:W2:Y:S01]  /*11f0*/  LDG.E.CONSTANT R23, desc[UR8][R14.64] ;  /* 0x000000080e177981 */ /* 0x000ea2000c1e9900 */
[----:B------:R-:W0:Y:S01]  /*1200*/  S2UR UR7, SR_CgaCtaId ;  /* 0x00000000000779c3 */ /* 0x000e220000008800 */
[----:B------:R-:W-:Y:S01]  /*1210*/  UMOV UR6, 0x400 ;  /* 0x0000040000067882 */ /* 0x000fe20000000000 */
[----:B------:R-:W-:Y:S02]  /*1220*/  IADD3 R22, PT, PT, R22, R19, RZ ;  /* 0x0000001316167210 */ /* 0x000fe40007ffe0ff */
[----:B------:R-:W-:Y:S01]  /*1230*/  ISETP.NE.AND P2, PT, R12, 0x1, PT ;  /* 0x000000010c00780c */ /* 0x000fe20003f45270 */
[----:B0-----:R-:W-:-:S06]  /*1240*/  ULEA UR6, UR7, UR6, 0x18 ;  /* 0x0000000607067291 */ /* 0x001fcc000f8ec0ff */
[----:B------:R-:W-:-:S05]  /*1250*/  LEA R24, R22, UR6, 0x2 ;  /* 0x0000000616187c11 */ /* 0x000fca000f8e10ff */
[----:B------:R-:W2:Y:S02]  /*1260*/  LDS R20, [R24] ;  /* 0x0000000018147984 */ /* 0x000ea40000000800 */
[----:B--2--5:R-:W-:Y:S01]  /*1270*/  FFMA R21, R20, R23, R21 ;  /* 0x0000001714157223 */ /* 0x024fe20000000015 */
[----:B------:R-:W-:Y:S06]  /*1280*/  @!P2 BRA `(.L_x_12) ;  /* 0x00000000001ca947 */ /* 0x000fec0003800000 */
[----:B------:R-:W-:Y:S01]  /*1290*/  ISETP.NE.AND P2, PT, R12, 0x2, PT ;  /* 0x000000020c00780c */ /* 0x000fe20003f45270 */
[----:B------:R-:W2:Y:S04]  /*12a0*/  LDG.E.CONSTANT R19, desc[UR8][R14.64+0x4] ;  /* 0x000004080e137981 */ /* 0x000ea8000c1e9900 */
[----:B------:R-:W2:Y:S08]  /*12b0*/  LDS R20, [R24+0x4] ;  /* 0x0000040018147984 */ /* 0x000eb00000000800 */
[----:B------:R-:W3:Y:S04]  /*12c0*/  @P2 LDG.E.CONSTANT R23, desc[UR8][R14.64+0x8] ;  /* 0x000008080e172981 */ /* 0x000ee8000c1e9900 */
[----:B------:R-:W3:Y:S01]  /*12d0*/  @P2 LDS R22, [R24+0x8] ;  /* 0x0000080018162984 */ /* 0x000ee20000000800 */
[----:B--2---:R-:W-:-:S04]  /*12e0*/  FFMA R21, R20, R19, R21 ;  /* 0x0000001314157223 */ /* 0x004fc80000000015 */
[----:B---3--:R-:W-:-:S07]  /*12f0*/  @P2 FFMA R21, R22, R23, R21 ;  /* 0x0000001716152223 */ /* 0x008fce0000000015 */
.L_x_12:
[----:B------:R-:W-:Y:S05]  /*1300*/  @P1 BRA `(.L_x_15) ;  /* 0xfffffff400781947 */ /* 0x000fea000383ffff */
.L_x_9:
[----:B------:R-:W0:Y:S01]  /*1310*/  LDCU UR5, c[0x0][0x3b0] ;  /* 0x00007600ff0577ac */ /* 0x000e220008000800 */
[----:B------:R-:W1:Y:S01]  /*1320*/  LDC.64 R14, c[0x0][0x398] ;  /* 0x0000e600ff0e7b82 */ /* 0x000e620000000a00 */
[----:B0-----:R-:W-:-:S04]  /*1330*/  IMAD R18, R16, UR5, R9 ;  /* 0x0000000510127c24 */ /* 0x001fc8000f8e0209 */
[----:B------:R-:W-:-:S04]  /*1340*/  IMAD R18, R13, R18, R4 ;  /* 0x000000120d127224 */ /* 0x000fc800078e0204 */
[----:B------:R-:W-:-:S04]  /*1350*/  IMAD R19, R17, R18, R2 ;  /* 0x0000001211137224 */ /* 0x000fc800078e0202 */
[----:B-1----:R-:W-:-:S05]  /*1360*/  IMAD.WIDE R14, R19, 0x4, R14 ;  /* 0x00000004130e7825 */ /* 0x002fca00078e020e */
[----:B-----5:R1:W-:Y:S02]  /*1370*/  STG.E desc[UR8][R14.64], R21 ;  /* 0x000000150e007986 */ /* 0x0203e4000c101908 */
.L_x_8:
[----:B------:R-:W-:Y:S05]  /*1380*/  BSYNC.RECONVERGENT B0 ;  /* 0x0000000000007941 */ /* 0x000fea0003800200 */
.L_x_7:
[----:B------:R-:W2:Y:S01]  /*1390*/  LDCU UR5, c[0x0][0x3a4] ;  /* 0x00007480ff0577ac */ /* 0x000ea20008000800 */
[----:B------:R-:W-:-:S04]  /*13a0*/  UIADD3 UR4, UPT, UPT, UR4, 0x1, URZ ;  /* 0x0000000104047890 */ /* 0x000fc8000fffe0ff */
[----:B--2---:R-:W-:Y:S01]  /*13b0*/  UISETP.NE.AND UP0, UPT, UR4, UR5, UPT ;  /* 0x000000050400728c */ /* 0x004fe2000bf05270 */
[----:B------:R-:W-:Y:S08]  /*13c0*/  BAR.SYNC.DEFER_BLOCKING 0x0 ;  /* 0x0000000000007b1d */ /* 0x000ff00000010000 */
[----:B------:R-:W-:Y:S05]  /*13d0*/  BRA.U UP0, `(.L_x_16) ;  /* 0xfffffff100647547 */ /* 0x000fea000b83ffff */
.L_x_0:
[----:B------:R-:W2:Y:S01]  /*13e0*/  LDCU UR4, c[0x0][0x3b0] ;  /* 0x00007600ff0477ac */ /* 0x000ea20008000800 */
[----:B------:R-:W-:-:S04]  /*13f0*/  IADD3 R9, PT, PT, R9, 0x1, RZ ;  /* 0x0000000109097810 */ /* 0x000fc80007ffe0ff */
[----:B--2---:R-:W-:-:S13]  /*1400*/  ISETP.NE.AND P1, PT, R9, UR4, PT ;  /* 0x0000000409007c0c */ /* 0x004fda000bf25270 */
[----:B------:R-:W-:Y:S05]  /*1410*/  @P1 BRA `(.L_x_17) ;  /* 0xfffffff000401947 */ /* 0x000fea000383ffff */
[----:B------:R-:W-:Y:S05]  /*1420*/  EXIT ;  /* 0x000000000000794d */ /* 0x000fea0003800000 */
.L_x_18:
[----:B------:R-:W-:-:S00]  /*1430*/  BRA `(.L_x_18) ;  /* 0xfffffffc00fc7947 */ /* 0x000fc0000383ffff */
[----:B------:R-:W-:-:S00]  /*1440*/  NOP ;  /* 0x0000000000007918 */ /* 0x000fc00000000000 */
        /* <DEDUP_REMOVED lines=11> */
.L_x_19:


//--------------------- .nv.shared._Z19tiled_conv2d_kernelPKfS0_S0_Pfiiiiiiiii --------------------------
	.section	.nv.shared._Z19tiled_conv2d_kernelPKfS0_S0_Pfiiiiiiiii,"aw",@nobits
	.sectionflags	@""
	.align	16
	.zero		1024


//--------------------- .nv.shared.reserved.0     --------------------------
	.section	.nv.shared.reserved.0,"aw",@nobits
	.weak		__nv_reservedSMEM_offset_0_alias
	.size		__nv_reservedSMEM_offset_0_alias, 0, 64
	.other		__nv_reservedSMEM_offset_0_alias,@"STO_CUDA_RESERVED_SHARED STV_DEFAULT"
__nv_reservedSMEM_offset_0_alias:
	.zero		0
	.zero		64


//--------------------- .nv.constant0._Z19tiled_conv2d_kernelPKfS0_S0_Pfiiiiiiiii --------------------------
	.section	.nv.constant0._Z19tiled_conv2d_kernelPKfS0_S0_Pfiiiiiiiii,"a",@progbits
	.sectionflags	@""
	.align	4
.nv.constant0._Z19tiled_conv2d_kernelPKfS0_S0_Pfiiiiiiiii:
	.zero		964


//--------------------- SYMBOLS --------------------------

	.type		.nv.reservedSmem.offset0,@object
	.size		.nv.reservedSmem.offset0,0x4
	.type		.nv.reservedSmem.cap,@object
	.size		.nv.reservedSmem.cap,0x4
